	.headerflags	@"EF_CUDA_TEXMODE_UNIFIED EF_CUDA_64BIT_ADDRESS EF_CUDA_ACCELERATORS EF_CUDA_SM90 EF_CUDA_VIRTUAL_SM(EF_CUDA_SM90)"
	.elftype	@"ET_EXEC"


//--------------------- .nv.info                  --------------------------
	.section	.nv.info,"",@"SHT_CUDA_INFO"
	.align	4


	//----- nvinfo : EIATTR_REGCOUNT
	.align		4
        /*0000*/ 	.byte	0x04, 0x2f
        /*0002*/ 	.short	(.L_2 - .L_1)
	.align		4
.L_1:
        /*0004*/ 	.word	index@(triton_poi_fused_add_mean_mul_pow_rsqrt_10)
        /*0008*/ 	.word	0x00000020


	//----- nvinfo : EIATTR_MIN_STACK_SIZE
	.align		4
.L_2:
        /*000c*/ 	.byte	0x04, 0x12
        /*000e*/ 	.short	(.L_4 - .L_3)
	.align		4
.L_3:
        /*0010*/ 	.word	index@(triton_poi_fused_add_mean_mul_pow_rsqrt_10)
        /*0014*/ 	.word	0x00000000


	//----- nvinfo : EIATTR_FRAME_SIZE
	.align		4
.L_4:
        /*0018*/ 	.byte	0x04, 0x11
        /*001a*/ 	.short	(.L_6 - .L_5)
	.align		4
.L_5:
        /*001c*/ 	.word	index@(triton_poi_fused_add_mean_mul_pow_rsqrt_10)
        /*0020*/ 	.word	0x00000000


	//----- nvinfo : EIATTR_MIN_STACK_SIZE
	.align		4
.L_6:
        /*0024*/ 	.byte	0x04, 0x12
        /*0026*/ 	.short	(.L_8 - .L_7)
	.align		4
.L_7:
        /*0028*/ 	.word	index@(triton_poi_fused_add_mean_mul_pow_rsqrt_10)
        /*002c*/ 	.word	0x00000000
.L_8:


//--------------------- .nv.info.triton_poi_fused_add_mean_mul_pow_rsqrt_10 --------------------------
	.section	.nv.info.triton_poi_fused_add_mean_mul_pow_rsqrt_10,"",@"SHT_CUDA_INFO"
	.sectionflags	@""
	.align	4


	//----- nvinfo : EIATTR_CUDA_API_VERSION
	.align		4
        /*0000*/ 	.byte	0x04, 0x37
        /*0002*/ 	.short	(.L_10 - .L_9)
.L_9:
        /*0004*/ 	.word	0x0000007c


	//----- nvinfo : EIATTR_KPARAM_INFO
	.align		4
.L_10:
        /*0008*/ 	.byte	0x04, 0x17
        /*000a*/ 	.short	(.L_12 - .L_11)
.L_11:
        /*000c*/ 	.word	0x00000000
        /*0010*/ 	.short	0x0005
        /*0012*/ 	.short	0x0028
        /*0014*/ 	.byte	0x00, 0xf0, 0x11, 0x00


	//----- nvinfo : EIATTR_KPARAM_INFO
	.align		4
.L_12:
        /*0018*/ 	.byte	0x04, 0x17
        /*001a*/ 	.short	(.L_14 - .L_13)
.L_13:
        /*001c*/ 	.word	0x00000000
        /*0020*/ 	.short	0x0004
        /*0022*/ 	.short	0x0020
        /*0024*/ 	.byte	0x00, 0xf4, 0x21, 0x00


	//----- nvinfo : EIATTR_KPARAM_INFO
	.align		4
.L_14:
        /*0028*/ 	.byte	0x04, 0x17
        /*002a*/ 	.short	(.L_16 - .L_15)
.L_15:
        /*002c*/ 	.word	0x00000000
        /*0030*/ 	.short	0x0003
        /*0032*/ 	.short	0x0018
        /*0034*/ 	.byte	0x00, 0xf4, 0x21, 0x00


	//----- nvinfo : EIATTR_KPARAM_INFO
	.align		4
.L_16:
        /*0038*/ 	.byte	0x04, 0x17
        /*003a*/ 	.short	(.L_18 - .L_17)
.L_17:
        /*003c*/ 	.word	0x00000000
        /*0040*/ 	.short	0x0002
        /*0042*/ 	.short	0x0010
        /*0044*/ 	.byte	0x00, 0xf4, 0x21, 0x00


	//----- nvinfo : EIATTR_KPARAM_INFO
	.align		4
.L_18:
        /*0048*/ 	.byte	0x04, 0x17
        /*004a*/ 	.short	(.L_20 - .L_19)
.L_19:
        /*004c*/ 	.word	0x00000000
        /*0050*/ 	.short	0x0001
        /*0052*/ 	.short	0x0008
        /*0054*/ 	.byte	0x00, 0xf4, 0x21, 0x00


	//----- nvinfo : EIATTR_KPARAM_INFO
	.align		4
.L_20:
        /*0058*/ 	.byte	0x04, 0x17
        /*005a*/ 	.short	(.L_22 - .L_21)
.L_21:
        /*005c*/ 	.word	0x00000000
        /*0060*/ 	.short	0x0000
        /*0062*/ 	.short	0x0000
        /*0064*/ 	.byte	0x00, 0xf4, 0x21, 0x00


	//----- nvinfo : EIATTR_SPARSE_MMA_MASK
	.align		4
.L_22:
        /*0068*/ 	.byte	0x03, 0x50
        /*006a*/ 	.short	0x0000


	//----- nvinfo : EIATTR_MAXREG_COUNT
	.align		4
        /*006c*/ 	.byte	0x03, 0x1b
        /*006e*/ 	.short	0x00ff


	//----- nvinfo : EIATTR_EXIT_INSTR_OFFSETS
	.align		4
        /*0070*/ 	.byte	0x04, 0x1c
        /*0072*/ 	.short	(.L_24 - .L_23)


	//   ....[0]....
.L_23:
        /*0074*/ 	.word	0x000004b0


	//   ....[1]....
        /*0078*/ 	.word	0x000004d0


	//----- nvinfo : EIATTR_REQNTID
	.align		4
.L_24:
        /*007c*/ 	.byte	0x04, 0x10
        /*007e*/ 	.short	(.L_26 - .L_25)
.L_25:
        /*0080*/ 	.word	0x00000020
        /*0084*/ 	.word	0x00000001
        /*0088*/ 	.word	0x00000001


	//----- nvinfo : EIATTR_CBANK_PARAM_SIZE
	.align		4
.L_26:
        /*008c*/ 	.byte	0x03, 0x19
        /*008e*/ 	.short	0x002c


	//----- nvinfo : EIATTR_PARAM_CBANK
	.align		4
        /*0090*/ 	.byte	0x04, 0x0a
        /*0092*/ 	.short	(.L_28 - .L_27)
	.align		4
.L_27:
        /*0094*/ 	.word	index@(.nv.constant0.triton_poi_fused_add_mean_mul_pow_rsqrt_10)
        /*0098*/ 	.short	0x0210
        /*009a*/ 	.short	0x002c


	//----- nvinfo : EIATTR_SW_WAR
	.align		4
.L_28:
        /*009c*/ 	.byte	0x04, 0x36
        /*009e*/ 	.short	(.L_30 - .L_29)
.L_29:
        /*00a0*/ 	.word	0x00000008
.L_30:


//--------------------- .nv.callgraph             --------------------------
	.section	.nv.callgraph,"",@"SHT_CUDA_CALLGRAPH"
	.align	4
	.sectionentsize	8
	.align		4
        /*0000*/ 	.word	0x00000000
	.align		4
        /*0004*/ 	.word	0xffffffff
	.align		4
        /*0008*/ 	.word	0x00000000
	.align		4
        /*000c*/ 	.word	0xfffffffe
	.align		4
        /*0010*/ 	.word	0x00000000
	.align		4
        /*0014*/ 	.word	0xfffffffd
	.align		4
        /*0018*/ 	.word	0x00000000
	.align		4
        /*001c*/ 	.word	0xfffffffc


//--------------------- .nv.constant4             --------------------------
	.section	.nv.constant4,"a",@progbits
	.align	8
	.align		8
.nv.constant4:
        /*0000*/ 	.dword	_$_str


//--------------------- .text.triton_poi_fused_add_mean_mul_pow_rsqrt_10 --------------------------
	.section	.text.triton_poi_fused_add_mean_mul_pow_rsqrt_10,"ax",@progbits
	.align	128
        .global         triton_poi_fused_add_mean_mul_pow_rsqrt_10
        .type           triton_poi_fused_add_mean_mul_pow_rsqrt_10,@function
        .size           triton_poi_fused_add_mean_mul_pow_rsqrt_10,(.L_x_1 - triton_poi_fused_add_mean_mul_pow_rsqrt_10)
        .other          triton_poi_fused_add_mean_mul_pow_rsqrt_10,@"STO_CUDA_ENTRY STV_DEFAULT"
triton_poi_fused_add_mean_mul_pow_rsqrt_10:
.text.triton_poi_fused_add_mean_mul_pow_rsqrt_10:
[----:B------:R-:W0:Y:S01]  /*0000*/  LDC R1, c[0x0][0x28] ;  /* 0x00000a00ff017b82 */ /* 0x000e220000000800 */
[----:B------:R-:W1:Y:S07]  /*0010*/  S2R R0, SR_TID.X ;  /* 0x0000000000007919 */ /* 0x000e6e0000002100 */
[----:B------:R-:W2:Y:S01]  /*0020*/  LDC.64 R6, c[0x0][0x210] ;  /* 0x00008400ff067b82 */ /* 0x000ea20000000a00 */
[----:B------:R-:W-:Y:S01]  /*0030*/  CS2R R4, SRZ ;  /* 0x0000000000047805 */ /* 0x000fe2000001ff00 */
[----:B------:R-:W-:Y:S01]  /*0040*/  ULDC.64 UR4, c[0x0][0x208] ;  /* 0x0000820000047ab9 */ /* 0x000fe20000000a00 */
[----:B------:R-:W3:Y:S01]  /*0050*/  S2R R13, SR_CTAID.X ;  /* 0x00000000000d7919 */ /* 0x000ee20000002500 */
[----:B------:R-:W-:-:S04]  /*0060*/  CS2R R10, SRZ ;  /* 0x00000000000a7805 */ /* 0x000fc8000001ff00 */
[----:B------:R-:W4:Y:S08]  /*0070*/  LDC.64 R24, c[0x0][0x220] ;  /* 0x00008800ff187b82 */ /* 0x000f300000000a00 */
[----:B------:R-:W5:Y:S08]  /*0080*/  LDC.64 R22, c[0x0][0x218] ;  /* 0x00008600ff167b82 */ /* 0x000f700000000a00 */
[----:B------:R-:W4:Y:S01]  /*0090*/  LDC.64 R26, c[0x0][0x228] ;  /* 0x00008a00ff1a7b82 */ /* 0x000f220000000a00 */
[----:B-1----:R-:W-:-:S04]  /*00a0*/  SHF.L.U32 R0, R0, 0x1, RZ ;  /* 0x0000000100007819 */ /* 0x002fc800000006ff */
[----:B------:R-:W-:-:S04]  /*00b0*/  LOP3.LUT R0, R0, 0x3e, RZ, 0xc0, !PT ;  /* 0x0000003e00007812 */ /* 0x000fc800078ec0ff */
[----:B---3--:R-:W-:-:S04]  /*00c0*/  LEA R13, R13, R0, 0x6 ;  /* 0x000000000d0d7211 */ /* 0x008fc800078e30ff */
[----:B------:R-:W-:Y:S02]  /*00d0*/  SHF.R.S32.HI R0, RZ, 0x1f, R13 ;  /* 0x0000001fff007819 */ /* 0x000fe4000001140d */
[----:B------:R-:W-:Y:S02]  /*00e0*/  ISETP.GE.AND P0, PT, R13, 0x40, PT ;  /* 0x000000400d00780c */ /* 0x000fe40003f06270 */
[CC--:B------:R-:W-:Y:S02]  /*00f0*/  LEA.HI R2, R0.reuse, R13.reuse, RZ, 0x4 ;  /* 0x0000000d00027211 */ /* 0x0c0fe400078f20ff */
[----:B------:R-:W-:Y:S02]  /*0100*/  LEA.HI R0, R0, R13, RZ, 0x2 ;  /* 0x0000000d00007211 */ /* 0x000fe400078f10ff */
[----:B------:R-:W-:Y:S02]  /*0110*/  LOP3.LUT R28, R2, 0xfffffff0, RZ, 0xc0, !PT ;  /* 0xfffffff0021c7812 */ /* 0x000fe400078ec0ff */
[----:B------:R-:W-:-:S04]  /*0120*/  LOP3.LUT R2, R0, 0xfffffffc, RZ, 0xc0, !PT ;  /* 0xfffffffc00027812 */ /* 0x000fc800078ec0ff */
[----:B------:R-:W-:Y:S02]  /*0130*/  IADD3 R9, R28, R13, -R2 ;  /* 0x0000000d1c097210 */ /* 0x000fe40007ffe802 */
[----:B------:R-:W-:Y:S02]  /*0140*/  CS2R R2, SRZ ;  /* 0x0000000000027805 */ /* 0x000fe4000001ff00 */
[----:B------:R-:W-:Y:S01]  /*0150*/  IADD3 R17, R9, 0x4, RZ ;  /* 0x0000000409117810 */ /* 0x000fe20007ffe0ff */
[----:B--2---:R-:W-:Y:S01]  /*0160*/  IMAD.WIDE R14, R9, 0x4, R6 ;  /* 0x00000004090e7825 */ /* 0x004fe200078e0206 */
[----:B------:R-:W-:-:S03]  /*0170*/  IADD3 R19, R9, 0x8, RZ ;  /* 0x0000000809137810 */ /* 0x000fc60007ffe0ff */
[--C-:B------:R-:W-:Y:S01]  /*0180*/  IMAD.WIDE R16, R17, 0x4, R6.reuse ;  /* 0x0000000411107825 */ /* 0x100fe200078e0206 */
[----:B------:R-:W-:Y:S02]  /*0190*/  IADD3 R21, R9, 0xc, RZ ;  /* 0x0000000c09157810 */ /* 0x000fe40007ffe0ff */
[----:B------:R-:W-:Y:S01]  /*01a0*/  CS2R R8, SRZ ;  /* 0x0000000000087805 */ /* 0x000fe2000001ff00 */
[----:B------:R-:W2:Y:S01]  /*01b0*/  @!P0 LDG.E.EL.64 R4, desc[UR4][R14.64] ;  /* 0x000000040e048981 */ /* 0x000ea2000c2e1b00 */
[----:B------:R-:W-:-:S03]  /*01c0*/  IMAD.WIDE R18, R19, 0x4, R6 ;  /* 0x0000000413127825 */ /* 0x000fc600078e0206 */
[----:B------:R1:W3:Y:S01]  /*01d0*/  @!P0 LDG.E.EL.64 R2, desc[UR4][R16.64] ;  /* 0x0000000410028981 */ /* 0x0002e2000c2e1b00 */
[----:B------:R-:W-:-:S03]  /*01e0*/  IMAD.WIDE R20, R21, 0x4, R6 ;  /* 0x0000000415147825 */ /* 0x000fc600078e0206 */
[----:B------:R4:W2:Y:S01]  /*01f0*/  @!P0 LDG.E.EL.64 R8, desc[UR4][R18.64] ;  /* 0x0000000412088981 */ /* 0x0008a2000c2e1b00 */
[----:B------:R-:W-:-:S03]  /*0200*/  SHF.R.S32.HI R0, RZ, 0x2, R0 ;  /* 0x00000002ff007819 */ /* 0x000fc60000011400 */
[----:B------:R4:W2:Y:S01]  /*0210*/  @!P0 LDG.E.EL.64 R10, desc[UR4][R20.64] ;  /* 0x00000004140a8981 */ /* 0x0008a2000c2e1b00 */
[----:B------:R-:W-:Y:S01]  /*0220*/  LEA.HI R12, R0, R0, RZ, 0x2 ;  /* 0x00000000000c7211 */ /* 0x000fe200078f10ff */
[----:B-1----:R-:W-:-:S03]  /*0230*/  IMAD.WIDE R16, R13, 0x4, R6 ;  /* 0x000000040d107825 */ /* 0x002fc600078e0206 */
[----:B------:R-:W-:Y:S02]  /*0240*/  LOP3.LUT R15, R12, 0xfffffffc, RZ, 0xc0, !PT ;  /* 0xfffffffc0c0f7812 */ /* 0x000fe400078ec0ff */
[----:B------:R-:W-:-:S03]  /*0250*/  MOV R12, RZ ;  /* 0x000000ff000c7202 */ /* 0x000fc60000000f00 */
[----:B------:R-:W-:Y:S01]  /*0260*/  IMAD.IADD R29, R0, 0x1, -R15 ;  /* 0x00000001001d7824 */ /* 0x000fe200078e0a0f */
[----:B------:R-:W-:Y:S01]  /*0270*/  HFMA2.MMA R0, -RZ, RZ, 0, 0 ;  /* 0x00000000ff007435 */ /* 0x000fe200000001ff */
[----:B------:R-:W-:Y:S02]  /*0280*/  CS2R R14, SRZ ;  /* 0x00000000000e7805 */ /* 0x000fe4000001ff00 */
[----:B----4-:R-:W-:Y:S01]  /*0290*/  IMAD.WIDE R18, R29, 0x4, R24 ;  /* 0x000000041d127825 */ /* 0x010fe200078e0218 */
[----:B------:R-:W-:-:S03]  /*02a0*/  HFMA2.MMA R25, -RZ, RZ, 0, 0 ;  /* 0x00000000ff197435 */ /* 0x000fc600000001ff */
[----:B-----5:R-:W-:Y:S01]  /*02b0*/  IMAD.WIDE R22, R29, 0x4, R22 ;  /* 0x000000041d167825 */ /* 0x020fe200078e0216 */
[----:B------:R-:W-:Y:S01]  /*02c0*/  MOV R29, RZ ;  /* 0x000000ff001d7202 */ /* 0x000fe20000000f00 */
[----:B------:R-:W4:Y:S02]  /*02d0*/  @!P0 LDG.E.64 R14, desc[UR4][R16.64] ;  /* 0x00000004100e8981 */ /* 0x000f24000c1e1b00 */
[----:B0-----:R-:W-:Y:S01]  /*02e0*/  IMAD.IADD R21, R13, 0x1, -R28 ;  /* 0x000000010d157824 */ /* 0x001fe200078e0a1c */
[----:B------:R-:W-:Y:S01]  /*02f0*/  CS2R R6, SRZ ;  /* 0x0000000000067805 */ /* 0x000fe2000001ff00 */
[----:B------:R-:W5:Y:S02]  /*0300*/  @!P0 LDG.E.EL R0, desc[UR4][R22.64] ;  /* 0x0000000416008981 */ /* 0x000f64000c2e1900 */
[----:B------:R-:W-:Y:S02]  /*0310*/  IMAD.WIDE R20, R21, 0x4, R26 ;  /* 0x0000000415147825 */ /* 0x000fe400078e021a */
[----:B------:R3:W4:Y:S04]  /*0320*/  @!P0 LDG.E.EL R12, desc[UR4][R22.64] ;  /* 0x00000004160c8981 */ /* 0x000728000c2e1900 */
[----:B------:R-:W5:Y:S04]  /*0330*/  @!P0 LDG.E.EL R25, desc[UR4][R18.64] ;  /* 0x0000000412198981 */ /* 0x000f68000c2e1900 */
[----:B------:R-:W5:Y:S04]  /*0340*/  @!P0 LDG.E.EL R29, desc[UR4][R18.64] ;  /* 0x00000004121d8981 */ /* 0x000f68000c2e1900 */
[----:B------:R-:W5:Y:S01]  /*0350*/  @!P0 LDG.E.EL.64 R6, desc[UR4][R20.64] ;  /* 0x0000000414068981 */ /* 0x000f62000c2e1b00 */
[----:B---3--:R-:W-:Y:S01]  /*0360*/  FMUL R23, R2, R2 ;  /* 0x0000000202177220 */ /* 0x008fe20000400000 */
[----:B------:R-:W-:-:S03]  /*0370*/  FMUL R2, R3, R3 ;  /* 0x0000000303027220 */ /* 0x000fc60000400000 */
[----:B--2---:R-:W-:Y:S01]  /*0380*/  FFMA R23, R4, R4, R23 ;  /* 0x0000000404177223 */ /* 0x004fe20000000017 */
[----:B------:R-:W-:Y:S01]  /*0390*/  FFMA R2, R5, R5, R2 ;  /* 0x0000000505027223 */ /* 0x000fe20000000002 */
[----:B------:R-:W-:Y:S02]  /*03a0*/  HFMA2.MMA R4, -RZ, RZ, 1.625, 0 ;  /* 0x3e800000ff047435 */ /* 0x000fe400000001ff */
[----:B------:R-:W-:Y:S01]  /*03b0*/  FFMA R23, R8, R8, R23 ;  /* 0x0000000808177223 */ /* 0x000fe20000000017 */
[----:B------:R-:W-:-:S03]  /*03c0*/  FFMA R2, R9, R9, R2 ;  /* 0x0000000909027223 */ /* 0x000fc60000000002 */
[----:B------:R-:W-:Y:S01]  /*03d0*/  FFMA R23, R10, R10, R23 ;  /* 0x0000000a0a177223 */ /* 0x000fe20000000017 */
[----:B------:R-:W-:-:S03]  /*03e0*/  FFMA R2, R11, R11, R2 ;  /* 0x0000000b0b027223 */ /* 0x000fc60000000002 */
[-C--:B------:R-:W-:Y:S01]  /*03f0*/  FFMA R23, R23, R4.reuse, 9.9999997473787516356e-05 ;  /* 0x38d1b71717177423 */ /* 0x080fe20000000004 */
[----:B------:R-:W-:Y:S02]  /*0400*/  FFMA R4, R2, R4, 9.9999997473787516356e-05 ;  /* 0x38d1b71702047423 */ /* 0x000fe40000000004 */
[----:B------:R-:W0:Y:S03]  /*0410*/  LDC.64 R2, c[0x0][0x230] ;  /* 0x00008c00ff027b82 */ /* 0x000e260000000a00 */
[----:B------:R-:W4:Y:S08]  /*0420*/  MUFU.RSQ R23, R23 ;  /* 0x0000001700177308 */ /* 0x000f300000001400 */
[----:B------:R-:W1:Y:S01]  /*0430*/  MUFU.RSQ R4, R4 ;  /* 0x0000000400047308 */ /* 0x000e620000001400 */
[----:B----4-:R-:W-:-:S04]  /*0440*/  FMUL R14, R23, R14 ;  /* 0x0000000e170e7220 */ /* 0x010fc80000400000 */
[----:B-----5:R-:W-:Y:S01]  /*0450*/  FFMA R25, R14, R0, R25 ;  /* 0x000000000e197223 */ /* 0x020fe20000000019 */
[----:B-1----:R-:W-:-:S04]  /*0460*/  FMUL R8, R4, R15 ;  /* 0x0000000f04087220 */ /* 0x002fc80000400000 */
[----:B------:R-:W-:Y:S01]  /*0470*/  FFMA R8, R8, R12, R29 ;  /* 0x0000000c08087223 */ /* 0x000fe2000000001d */
[----:B0-----:R-:W-:-:S04]  /*0480*/  IMAD.WIDE R2, R13, 0x4, R2 ;  /* 0x000000040d027825 */ /* 0x001fc800078e0202 */
[----:B------:R-:W-:Y:S01]  /*0490*/  FMUL R6, R25, R6 ;  /* 0x0000000619067220 */ /* 0x000fe20000400000 */
[----:B------:R-:W-:Y:S01]  /*04a0*/  FMUL R7, R8, R7 ;  /* 0x0000000708077220 */ /* 0x000fe20000400000 */
[----:B------:R-:W-:Y:S06]  /*04b0*/  @P0 EXIT ;  /* 0x000000000000094d */ /* 0x000fec0003800000 */
[----:B------:R-:W-:Y:S01]  /*04c0*/  STG.E.64 desc[UR4][R2.64], R6 ;  /* 0x0000000602007986 */ /* 0x000fe2000c101b04 */
[----:B------:R-:W-:Y:S05]  /*04d0*/  EXIT ;  /* 0x000000000000794d */ /* 0x000fea0003800000 */
.L_x_0:
[----:B------:R-:W-:-:S00]  /*04e0*/  BRA `(.L_x_0) ;  /* 0xfffffffc00fc7947 */ /* 0x000fc0000383ffff */
[----:B------:R-:W-:-:S00]  /*04f0*/  NOP ;  /* 0x0000000000007918 */ /* 0x000fc00000000000 */
        /* <DEDUP_REMOVED lines=8> */
.L_x_1:


//--------------------- .nv.global.init           --------------------------
	.section	.nv.global.init,"aw",@progbits
.nv.global.init:
	.type		_$_str,@object
	.size		_$_str,(.L_0 - _$_str)
_$_str:
        /*0000*/ 	.byte	0x5f, 0x5f, 0x43, 0x55, 0x44, 0x41, 0x5f, 0x46, 0x54, 0x5a, 0x00
.L_0:


//--------------------- .nv.constant0.triton_poi_fused_add_mean_mul_pow_rsqrt_10 --------------------------
	.section	.nv.constant0.triton_poi_fused_add_mean_mul_pow_rsqrt_10,"a",@progbits
	.sectionflags	@""
	.align	4
.nv.constant0.triton_poi_fused_add_mean_mul_pow_rsqrt_10:
	.zero		572
